//
// Generated by NVIDIA NVVM Compiler
//
// Compiler Build ID: CL-36424714
// Cuda compilation tools, release 13.0, V13.0.88
// Based on NVVM 20.0.0
//

.version 9.0
.target sm_100
.address_size 64

	// .globl	_Z10checkIndexi
.extern .func  (.param .b32 func_retval0) vprintf
(
	.param .b64 vprintf_param_0,
	.param .b64 vprintf_param_1
)
;
.global .align 1 .b8 $str[80] = {116, 104, 114, 101, 97, 100, 73, 100, 120, 58, 40, 37, 100, 44, 37, 100, 44, 37, 100, 41, 44, 98, 108, 111, 99, 107, 73, 100, 120, 58, 40, 37, 100, 44, 37, 100, 44, 37, 100, 41, 44, 98, 108, 111, 99, 107, 68, 105, 109, 58, 40, 37, 100, 44, 37, 100, 44, 37, 100, 41, 44, 103, 114, 105, 100, 68, 105, 109, 40, 37, 100, 44, 37, 100, 44, 37, 100, 41, 10};

.visible .entry _Z10checkIndexi(
	.param .u32 _Z10checkIndexi_param_0
)
{
	.local .align 16 .b8 	__local_depot0[48];
	.reg .b64 	%SP;
	.reg .b64 	%SPL;
	.reg .pred 	%p<2>;
	.reg .b32 	%r<16>;
	.reg .b64 	%rd<5>;

	mov.u64 	%SPL, __local_depot0;
	cvta.local.u64 	%SP, %SPL;
	ld.param.u32 	%r1, [_Z10checkIndexi_param_0];
	mov.u32 	%r2, %tid.x;
	setp.ne.s32 	%p1, %r2, %r1;
	@%p1 bra 	$L__BB0_2;
	add.u64 	%rd1, %SP, 0;
	add.u64 	%rd2, %SPL, 0;
	mov.u32 	%r3, %tid.y;
	mov.u32 	%r4, %tid.z;
	mov.u32 	%r5, %ctaid.x;
	mov.u32 	%r6, %ctaid.y;
	mov.u32 	%r7, %ctaid.z;
	mov.u32 	%r8, %ntid.x;
	mov.u32 	%r9, %ntid.y;
	mov.u32 	%r10, %ntid.z;
	mov.u32 	%r11, %nctaid.x;
	mov.u32 	%r12, %nctaid.y;
	mov.u32 	%r13, %nctaid.z;
	st.local.v4.u32 	[%rd2], {%r1, %r3, %r4, %r5};
	st.local.v4.u32 	[%rd2+16], {%r6, %r7, %r8, %r9};
	st.local.v4.u32 	[%rd2+32], {%r10, %r11, %r12, %r13};
	mov.u64 	%rd3, $str;
	cvta.global.u64 	%rd4, %rd3;
	{ // callseq 0, 0
	.param .b64 param0;
	st.param.b64 	[param0], %rd4;
	.param .b64 param1;
	st.param.b64 	[param1], %rd1;
	.param .b32 retval0;
	call.uni (retval0), 
	vprintf, 
	(
	param0, 
	param1
	);
	ld.param.b32 	%r14, [retval0];
	} // callseq 0
$L__BB0_2:
	ret;

}


// ===== COMPILED SASS (sm_100) =====

	.target	sm_100

	.elftype	@"ET_EXEC"


//--------------------- .note.nv.tkinfo           --------------------------
	.section	.note.nv.tkinfo,"",@"SHT_NOTE"
	.sectionflags	@"SHF_NOTE_NV_TKINFO"
	.tkinfo
        /*0018*/ 	.word	0x00000002
        /*0030*/ 	.string	""
        /*0030*/ 	.string	"ptxas"
        /*0030*/ 	.string	"Cuda compilation tools, release 13.0, V13.0.88"
        /*0030*/ 	.string	"Build cuda_13.0.r13.0/compiler.36424714_0"
        /*0030*/ 	.string	"-arch sm_100 -m 64 "



//--------------------- .note.nv.cuinfo           --------------------------
	.section	.note.nv.cuinfo,"",@"SHT_NOTE"
	.sectionflags	@"SHF_NOTE_NV_CUINFO"
        /*0018*/ 	.short	0x0002
        /*001a*/ 	.short	0x0064
        /*001c*/ 	.short	0x0082
	.zero		2


//--------------------- .nv.info                  --------------------------
	.section	.nv.info,"",@"SHT_CUDA_INFO"
	.align	4


	//----- nvinfo : EIATTR_REGCOUNT
	.align		4
        /*0000*/ 	.byte	0x04, 0x2f
        /*0002*/ 	.short	(.L_2 - .L_1)
	.align		4
.L_1:
        /*0004*/ 	.word	index@(_Z10checkIndexi)
        /*0008*/ 	.word	0x00000018


	//----- nvinfo : EIATTR_FRAME_SIZE
	.align		4
.L_2:
        /*000c*/ 	.byte	0x04, 0x11
        /*000e*/ 	.short	(.L_4 - .L_3)
	.align		4
.L_3:
        /*0010*/ 	.word	index@(_Z10checkIndexi)
        /*0014*/ 	.word	0x00000030


	//----- nvinfo : EIATTR_MIN_STACK_SIZE
	.align		4
.L_4:
        /*0018*/ 	.byte	0x04, 0x12
        /*001a*/ 	.short	(.L_6 - .L_5)
	.align		4
.L_5:
        /*001c*/ 	.word	index@(_Z10checkIndexi)
        /*0020*/ 	.word	0x00000030
.L_6:


//--------------------- .nv.compat                --------------------------
	.section	.nv.compat,"",@"SHT_CUDA_COMPAT_INFO"
	.align	4
        /*0000*/ 	.byte	0x02, 0x09, 0x00, 0x00, 0x02, 0x02, 0x01, 0x00, 0x02, 0x05, 0x05, 0x00, 0x03, 0x07, 0x01, 0x01
        /*0010*/ 	.byte	0x02, 0x03, 0x00, 0x00, 0x02, 0x06, 0x01, 0x00, 0x04, 0x0b, 0x08, 0x00, 0x09, 0x00, 0x00, 0x00
        /*0020*/ 	.byte	0x00, 0x00, 0x00, 0x00


//--------------------- .nv.info._Z10checkIndexi  --------------------------
	.section	.nv.info._Z10checkIndexi,"",@"SHT_CUDA_INFO"
	.sectionflags	@""
	.align	4


	//----- nvinfo : EIATTR_CUDA_API_VERSION
	.align		4
        /*0000*/ 	.byte	0x04, 0x37
        /*0002*/ 	.short	(.L_8 - .L_7)
.L_7:
        /*0004*/ 	.word	0x00000082


	//----- nvinfo : EIATTR_KPARAM_INFO
	.align		4
.L_8:
        /*0008*/ 	.byte	0x04, 0x17
        /*000a*/ 	.short	(.L_10 - .L_9)
.L_9:
        /*000c*/ 	.word	0x00000000
        /*0010*/ 	.short	0x0000
        /*0012*/ 	.short	0x0000
        /*0014*/ 	.byte	0x00, 0xf0, 0x11, 0x00


	//----- nvinfo : EIATTR_SPARSE_MMA_MASK
	.align		4
.L_10:
        /*0018*/ 	.byte	0x03, 0x50
        /*001a*/ 	.short	0x0000


	//----- nvinfo : EIATTR_MAXREG_COUNT
	.align		4
        /*001c*/ 	.byte	0x03, 0x1b
        /*001e*/ 	.short	0x00ff


	//----- nvinfo : EIATTR_EXTERNS
	.align		4
        /*0020*/ 	.byte	0x04, 0x0f
        /*0022*/ 	.short	(.L_12 - .L_11)


	//   ....[0]....
	.align		4
.L_11:
        /*0024*/ 	.word	index@(vprintf)


	//----- nvinfo : EIATTR_MERCURY_ISA_VERSION
	.align		4
.L_12:
        /*0028*/ 	.byte	0x03, 0x5f
        /*002a*/ 	.short	0x0101


	//----- nvinfo : EIATTR_VRC_CTA_INIT_COUNT
	.align		4
        /*002c*/ 	.byte	0x02, 0x4a
	.zero		1
	.zero		1


	//----- nvinfo : EIATTR_SYSCALL_OFFSETS
	.align		4
        /*0030*/ 	.byte	0x04, 0x46
        /*0032*/ 	.short	(.L_14 - .L_13)


	//   ....[0]....
.L_13:
        /*0034*/ 	.word	0x000001e0


	//----- nvinfo : EIATTR_EXIT_INSTR_OFFSETS
	.align		4
.L_14:
        /*0038*/ 	.byte	0x04, 0x1c
        /*003a*/ 	.short	(.L_16 - .L_15)


	//   ....[0]....
.L_15:
        /*003c*/ 	.word	0x00000090


	//   ....[1]....
        /*0040*/ 	.word	0x000001f0


	//----- nvinfo : EIATTR_CRS_STACK_SIZE
	.align		4
.L_16:
        /*0044*/ 	.byte	0x04, 0x1e
        /*0046*/ 	.short	(.L_18 - .L_17)
.L_17:
        /*0048*/ 	.word	0x00000000


	//----- nvinfo : EIATTR_CBANK_PARAM_SIZE
	.align		4
.L_18:
        /*004c*/ 	.byte	0x03, 0x19
        /*004e*/ 	.short	0x0004


	//----- nvinfo : EIATTR_PARAM_CBANK
	.align		4
        /*0050*/ 	.byte	0x04, 0x0a
        /*0052*/ 	.short	(.L_20 - .L_19)
	.align		4
.L_19:
        /*0054*/ 	.word	index@(.nv.constant0._Z10checkIndexi)
        /*0058*/ 	.short	0x0380
        /*005a*/ 	.short	0x0004


	//----- nvinfo : EIATTR_SW_WAR
	.align		4
.L_20:
        /*005c*/ 	.byte	0x04, 0x36
        /*005e*/ 	.short	(.L_22 - .L_21)
.L_21:
        /*0060*/ 	.word	0x00000008
.L_22:


//--------------------- .nv.callgraph             --------------------------
	.section	.nv.callgraph,"",@"SHT_CUDA_CALLGRAPH"
	.align	4
	.sectionentsize	8
	.align		4
        /*0000*/ 	.word	0x00000000
	.align		4
        /*0004*/ 	.word	0xffffffff
	.align		4
        /*0008*/ 	.word	index@(_Z10checkIndexi)
	.align		4
        /*000c*/ 	.word	index@(vprintf)
	.align		4
        /*0010*/ 	.word	0x00000000
	.align		4
        /*0014*/ 	.word	0xfffffffe
	.align		4
        /*0018*/ 	.word	0x00000000
	.align		4
        /*001c*/ 	.word	0xfffffffd
	.align		4
        /*0020*/ 	.word	0x00000000
	.align		4
        /*0024*/ 	.word	0xfffffffc


//--------------------- .nv.constant4             --------------------------
	.section	.nv.constant4,"a",@progbits
	.align	8
	.align		8
.nv.constant4:
        /*0000*/ 	.dword	vprintf
	.align		8
        /*0008*/ 	.dword	$str


//--------------------- .text._Z10checkIndexi     --------------------------
	.section	.text._Z10checkIndexi,"ax",@progbits
	.align	128
        .global         _Z10checkIndexi
        .type           _Z10checkIndexi,@function
        .size           _Z10checkIndexi,(.L_x_2 - _Z10checkIndexi)
        .other          _Z10checkIndexi,@"STO_CUDA_ENTRY STV_DEFAULT"
_Z10checkIndexi:
.text._Z10checkIndexi:
[----:B------:R-:W0:Y:S01]  /*0000*/  LDC R1, c[0x0][0x37c] ;  /* 0x0000df00ff017b82 */ /* 0x000e220000000800 */
[----:B------:R-:W1:Y:S07]  /*0010*/  S2R R3, SR_TID.X ;  /* 0x0000000000037919 */ /* 0x000e6e0000002100 */
[----:B------:R-:W1:Y:S01]  /*0020*/  LDC R8, c[0x0][0x380] ;  /* 0x0000e000ff087b82 */ /* 0x000e620000000800 */
[----:B------:R-:W2:Y:S01]  /*0030*/  LDCU UR4, c[0x0][0x2f8] ;  /* 0x00005f00ff0477ac */ /* 0x000ea20008000800 */
[----:B0-----:R-:W-:Y:S01]  /*0040*/  VIADD R1, R1, 0xffffffd0 ;  /* 0xffffffd001017836 */ /* 0x001fe20000000000 */
[----:B------:R-:W0:Y:S04]  /*0050*/  LDCU UR5, c[0x0][0x2fc] ;  /* 0x00005f80ff0577ac */ /* 0x000e280008000800 */
[----:B--2---:R-:W-:-:S05]  /*0060*/  IADD3 R6, P1, PT, R1, UR4, RZ ;  /* 0x0000000401067c10 */ /* 0x004fca000ff3e0ff */
[----:B0-----:R-:W-:Y:S01]  /*0070*/  IMAD.X R7, RZ, RZ, UR5, P1 ;  /* 0x00000005ff077e24 */ /* 0x001fe200088e06ff */
[----:B-1----:R-:W-:-:S13]  /*0080*/  ISETP.NE.AND P0, PT, R3, R8, PT ;  /* 0x000000080300720c */ /* 0x002fda0003f05270 */
[----:B------:R-:W-:Y:S05]  /*0090*/  @P0 EXIT ;  /* 0x000000000000094d */ /* 0x000fea0003800000 */
[----:B------:R-:W0:Y:S01]  /*00a0*/  S2R R9, SR_TID.Y ;  /* 0x0000000000097919 */ /* 0x000e220000002200 */
[----:B------:R-:W1:Y:S01]  /*00b0*/  LDC R14, c[0x0][0x360] ;  /* 0x0000d800ff0e7b82 */ /* 0x000e620000000800 */
[----:B------:R-:W-:Y:S01]  /*00c0*/  MOV R0, 0x0 ;  /* 0x0000000000007802 */ /* 0x000fe20000000f00 */
[----:B------:R-:W2:Y:S01]  /*00d0*/  LDCU.64 UR4, c[0x4][0x8] ;  /* 0x01000100ff0477ac */ /* 0x000ea20008000a00 */
[----:B------:R-:W0:Y:S01]  /*00e0*/  S2R R10, SR_TID.Z ;  /* 0x00000000000a7919 */ /* 0x000e220000002300 */
[----:B------:R-:W0:Y:S04]  /*00f0*/  S2R R11, SR_CTAID.X ;  /* 0x00000000000b7919 */ /* 0x000e280000002500 */
[----:B------:R-:W1:Y:S01]  /*0100*/  LDC R15, c[0x0][0x364] ;  /* 0x0000d900ff0f7b82 */ /* 0x000e620000000800 */
[----:B------:R-:W1:Y:S01]  /*0110*/  S2R R12, SR_CTAID.Y ;  /* 0x00000000000c7919 */ /* 0x000e620000002600 */
[----:B------:R-:W1:Y:S06]  /*0120*/  S2R R13, SR_CTAID.Z ;  /* 0x00000000000d7919 */ /* 0x000e6c0000002700 */
[----:B------:R-:W3:Y:S01]  /*0130*/  LDC R16, c[0x0][0x368] ;  /* 0x0000da00ff107b82 */ /* 0x000ee20000000800 */
[----:B--2---:R-:W-:-:S02]  /*0140*/  IMAD.U32 R4, RZ, RZ, UR4 ;  /* 0x00000004ff047e24 */ /* 0x004fc4000f8e00ff */
[----:B------:R-:W-:-:S05]  /*0150*/  IMAD.U32 R5, RZ, RZ, UR5 ;  /* 0x00000005ff057e24 */ /* 0x000fca000f8e00ff */
[----:B------:R-:W3:Y:S08]  /*0160*/  LDC R17, c[0x0][0x370] ;  /* 0x0000dc00ff117b82 */ /* 0x000ef00000000800 */
[----:B------:R-:W3:Y:S01]  /*0170*/  LDC R18, c[0x0][0x374] ;  /* 0x0000dd00ff127b82 */ /* 0x000ee20000000800 */
[----:B0-----:R0:W-:Y:S07]  /*0180*/  STL.128 [R1], R8 ;  /* 0x0000000801007387 */ /* 0x0011ee0000100c00 */
[----:B------:R-:W3:Y:S01]  /*0190*/  LDC R19, c[0x0][0x378] ;  /* 0x0000de00ff137b82 */ /* 0x000ee20000000800 */
[----:B-1----:R0:W-:Y:S07]  /*01a0*/  STL.128 [R1+0x10], R12 ;  /* 0x0000100c01007387 */ /* 0x0021ee0000100c00 */
[----:B------:R0:W1:Y:S01]  /*01b0*/  LDC.64 R2, c[0x4][R0] ;  /* 0x0100000000027b82 */ /* 0x0000620000000a00 */
[----:B---3--:R0:W-:Y:S02]  /*01c0*/  STL.128 [R1+0x20], R16 ;  /* 0x0000201001007387 */ /* 0x0081e40000100c00 */
[----:B------:R-:W-:-:S07]  /*01d0*/  LEPC R20, `(.L_x_0) ;  /* 0x000000001014794e */ /* 0x000fce0000000000 */
[----:B01----:R-:W-:Y:S05]  /*01e0*/  CALL.ABS.NOINC R2 ;  /* 0x0000000002007343 */ /* 0x003fea0003c00000 */
.L_x_0:
[----:B------:R-:W-:Y:S05]  /*01f0*/  EXIT ;  /* 0x000000000000794d */ /* 0x000fea0003800000 */
.L_x_1:
[----:B------:R-:W-:-:S00]  /*0200*/  BRA `(.L_x_1) ;  /* 0xfffffffc00fc7947 */ /* 0x000fc0000383ffff */
[----:B------:R-:W-:-:S00]  /*0210*/  NOP ;  /* 0x0000000000007918 */ /* 0x000fc00000000000 */
        /* <DEDUP_REMOVED lines=14> */
.L_x_2:


//--------------------- .nv.global.init           --------------------------
	.section	.nv.global.init,"aw",@progbits
.nv.global.init:
	.type		$str,@object
	.size		$str,(.L_0 - $str)
$str:
        /*0000*/ 	.byte	0x74, 0x68, 0x72, 0x65, 0x61, 0x64, 0x49, 0x64, 0x78, 0x3a, 0x28, 0x25, 0x64, 0x2c, 0x25, 0x64
        /*0010*/ 	.byte	0x2c, 0x25, 0x64, 0x29, 0x2c, 0x62, 0x6c, 0x6f, 0x63, 0x6b, 0x49, 0x64, 0x78, 0x3a, 0x28, 0x25
        /*0020*/ 	.byte	0x64, 0x2c, 0x25, 0x64, 0x2c, 0x25, 0x64, 0x29, 0x2c, 0x62, 0x6c, 0x6f, 0x63, 0x6b, 0x44, 0x69
        /*0030*/ 	.byte	0x6d, 0x3a, 0x28, 0x25, 0x64, 0x2c, 0x25, 0x64, 0x2c, 0x25, 0x64, 0x29, 0x2c, 0x67, 0x72, 0x69
        /*0040*/ 	.byte	0x64, 0x44, 0x69, 0x6d, 0x28, 0x25, 0x64, 0x2c, 0x25, 0x64, 0x2c, 0x25, 0x64, 0x29, 0x0a, 0x00
.L_0:


//--------------------- .nv.shared.reserved.0     --------------------------
	.section	.nv.shared.reserved.0,"aw",@nobits
	.weak		__nv_reservedSMEM_offset_0_alias
	.size		__nv_reservedSMEM_offset_0_alias, 0, 64
	.other		__nv_reservedSMEM_offset_0_alias,@"STO_CUDA_RESERVED_SHARED STV_DEFAULT"
__nv_reservedSMEM_offset_0_alias:
	.zero		0
	.zero		64


//--------------------- .nv.constant0._Z10checkIndexi --------------------------
	.section	.nv.constant0._Z10checkIndexi,"a",@progbits
	.sectionflags	@""
	.align	4
.nv.constant0._Z10checkIndexi:
	.zero		900


//--------------------- SYMBOLS --------------------------

	.type		.nv.reservedSmem.offset0,@object
	.size		.nv.reservedSmem.offset0,0x4
	.type		vprintf,@function
